//
// Generated by NVIDIA NVVM Compiler
//
// Compiler Build ID: CL-36424714
// Cuda compilation tools, release 13.0, V13.0.88
// Based on NVVM 20.0.0
//

.version 9.0
.target sm_100
.address_size 64

	// .globl	copyunpad

.visible .entry copyunpad(
	.param .u64 .ptr .align 1 copyunpad_param_0,
	.param .u32 copyunpad_param_1,
	.param .u32 copyunpad_param_2,
	.param .u32 copyunpad_param_3,
	.param .u64 .ptr .align 1 copyunpad_param_4,
	.param .u32 copyunpad_param_5,
	.param .u32 copyunpad_param_6,
	.param .u32 copyunpad_param_7
)
{
	.reg .pred 	%p<14>;
	.reg .b32 	%r<154>;
	.reg .b32 	%f<16>;
	.reg .b64 	%rd<65>;

	ld.param.u64 	%rd3, [copyunpad_param_0];
	ld.param.u32 	%r64, [copyunpad_param_1];
	ld.param.u32 	%r65, [copyunpad_param_2];
	ld.param.u32 	%r66, [copyunpad_param_3];
	ld.param.u64 	%rd4, [copyunpad_param_4];
	ld.param.u32 	%r68, [copyunpad_param_7];
	cvta.to.global.u64 	%rd1, %rd3;
	cvta.to.global.u64 	%rd2, %rd4;
	mov.u32 	%r69, %ctaid.y;
	mov.u32 	%r70, %ntid.y;
	mul.lo.s32 	%r1, %r69, %r70;
	mov.u32 	%r2, %tid.y;
	add.s32 	%r3, %r1, %r2;
	mov.u32 	%r71, %ctaid.x;
	mov.u32 	%r72, %ntid.x;
	mov.u32 	%r73, %tid.x;
	mad.lo.s32 	%r4, %r71, %r72, %r73;
	setp.ge.s32 	%p1, %r3, %r65;
	setp.ge.s32 	%p2, %r4, %r66;
	or.pred  	%p3, %p1, %p2;
	setp.lt.s32 	%p4, %r64, 1;
	or.pred  	%p5, %p3, %p4;
	@%p5 bra 	$L__BB0_12;
	setp.lt.u32 	%p6, %r64, 8;
	mov.b32 	%r152, 0;
	@%p6 bra 	$L__BB0_4;
	ld.param.u32 	%r129, [copyunpad_param_6];
	and.b32  	%r75, %r64, 2147483640;
	neg.s32 	%r150, %r75;
	add.s32 	%r76, %r2, %r65;
	add.s32 	%r77, %r76, %r1;
	mad.lo.s32 	%r149, %r66, %r77, %r4;
	shl.b32 	%r78, %r65, 1;
	add.s32 	%r79, %r3, %r78;
	mad.lo.s32 	%r148, %r66, %r79, %r4;
	mad.lo.s32 	%r80, %r65, 3, %r3;
	mad.lo.s32 	%r147, %r66, %r80, %r4;
	shl.b32 	%r81, %r65, 2;
	add.s32 	%r82, %r3, %r81;
	mad.lo.s32 	%r146, %r66, %r82, %r4;
	mad.lo.s32 	%r83, %r65, 5, %r3;
	mad.lo.s32 	%r145, %r66, %r83, %r4;
	mad.lo.s32 	%r84, %r65, 6, %r3;
	mad.lo.s32 	%r144, %r66, %r84, %r4;
	mad.lo.s32 	%r85, %r65, 7, %r3;
	mad.lo.s32 	%r143, %r66, %r85, %r4;
	mad.lo.s32 	%r142, %r66, %r3, %r4;
	add.s32 	%r86, %r2, %r129;
	add.s32 	%r87, %r86, %r1;
	mad.lo.s32 	%r141, %r68, %r87, %r4;
	shl.b32 	%r88, %r129, 1;
	add.s32 	%r89, %r3, %r88;
	mad.lo.s32 	%r140, %r68, %r89, %r4;
	mad.lo.s32 	%r90, %r129, 3, %r3;
	mad.lo.s32 	%r139, %r68, %r90, %r4;
	shl.b32 	%r91, %r129, 2;
	add.s32 	%r92, %r3, %r91;
	mad.lo.s32 	%r138, %r68, %r92, %r4;
	mad.lo.s32 	%r93, %r129, 5, %r3;
	mad.lo.s32 	%r137, %r68, %r93, %r4;
	mad.lo.s32 	%r94, %r129, 6, %r3;
	mad.lo.s32 	%r136, %r68, %r94, %r4;
	mad.lo.s32 	%r95, %r129, 7, %r3;
	mad.lo.s32 	%r135, %r68, %r95, %r4;
	mad.lo.s32 	%r134, %r68, %r3, %r4;
$L__BB0_3:
	.pragma "nounroll";
	ld.param.u32 	%r130, [copyunpad_param_6];
	and.b32  	%r152, %r64, 2147483640;
	mul.wide.s32 	%rd5, %r134, 4;
	add.s64 	%rd6, %rd2, %rd5;
	ld.global.nc.f32 	%f1, [%rd6];
	mul.wide.s32 	%rd7, %r142, 4;
	add.s64 	%rd8, %rd1, %rd7;
	st.global.f32 	[%rd8], %f1;
	mul.wide.s32 	%rd9, %r141, 4;
	add.s64 	%rd10, %rd2, %rd9;
	ld.global.nc.f32 	%f2, [%rd10];
	mul.wide.s32 	%rd11, %r149, 4;
	add.s64 	%rd12, %rd1, %rd11;
	st.global.f32 	[%rd12], %f2;
	mul.wide.s32 	%rd13, %r140, 4;
	add.s64 	%rd14, %rd2, %rd13;
	ld.global.nc.f32 	%f3, [%rd14];
	mul.wide.s32 	%rd15, %r148, 4;
	add.s64 	%rd16, %rd1, %rd15;
	st.global.f32 	[%rd16], %f3;
	mul.wide.s32 	%rd17, %r139, 4;
	add.s64 	%rd18, %rd2, %rd17;
	ld.global.nc.f32 	%f4, [%rd18];
	mul.wide.s32 	%rd19, %r147, 4;
	add.s64 	%rd20, %rd1, %rd19;
	st.global.f32 	[%rd20], %f4;
	mul.wide.s32 	%rd21, %r138, 4;
	add.s64 	%rd22, %rd2, %rd21;
	ld.global.nc.f32 	%f5, [%rd22];
	mul.wide.s32 	%rd23, %r146, 4;
	add.s64 	%rd24, %rd1, %rd23;
	st.global.f32 	[%rd24], %f5;
	mul.wide.s32 	%rd25, %r137, 4;
	add.s64 	%rd26, %rd2, %rd25;
	ld.global.nc.f32 	%f6, [%rd26];
	mul.wide.s32 	%rd27, %r145, 4;
	add.s64 	%rd28, %rd1, %rd27;
	st.global.f32 	[%rd28], %f6;
	mul.wide.s32 	%rd29, %r136, 4;
	add.s64 	%rd30, %rd2, %rd29;
	ld.global.nc.f32 	%f7, [%rd30];
	mul.wide.s32 	%rd31, %r144, 4;
	add.s64 	%rd32, %rd1, %rd31;
	st.global.f32 	[%rd32], %f7;
	mul.wide.s32 	%rd33, %r135, 4;
	add.s64 	%rd34, %rd2, %rd33;
	ld.global.nc.f32 	%f8, [%rd34];
	mul.wide.s32 	%rd35, %r143, 4;
	add.s64 	%rd36, %rd1, %rd35;
	st.global.f32 	[%rd36], %f8;
	add.s32 	%r150, %r150, 8;
	mul.lo.s32 	%r96, %r66, %r65;
	shl.b32 	%r97, %r96, 3;
	add.s32 	%r149, %r149, %r97;
	add.s32 	%r148, %r148, %r97;
	add.s32 	%r147, %r147, %r97;
	add.s32 	%r146, %r146, %r97;
	add.s32 	%r145, %r145, %r97;
	add.s32 	%r144, %r144, %r97;
	add.s32 	%r143, %r143, %r97;
	add.s32 	%r142, %r142, %r97;
	mul.lo.s32 	%r98, %r68, %r130;
	shl.b32 	%r99, %r98, 3;
	add.s32 	%r141, %r141, %r99;
	add.s32 	%r140, %r140, %r99;
	add.s32 	%r139, %r139, %r99;
	add.s32 	%r138, %r138, %r99;
	add.s32 	%r137, %r137, %r99;
	add.s32 	%r136, %r136, %r99;
	add.s32 	%r135, %r135, %r99;
	add.s32 	%r134, %r134, %r99;
	setp.ne.s32 	%p7, %r150, 0;
	@%p7 bra 	$L__BB0_3;
$L__BB0_4:
	and.b32  	%r58, %r64, 7;
	setp.eq.s32 	%p8, %r58, 0;
	@%p8 bra 	$L__BB0_12;
	and.b32  	%r59, %r64, 3;
	setp.lt.u32 	%p9, %r58, 4;
	@%p9 bra 	$L__BB0_7;
	ld.param.u32 	%r131, [copyunpad_param_6];
	mad.lo.s32 	%r100, %r152, %r131, %r3;
	mad.lo.s32 	%r101, %r100, %r68, %r4;
	mul.wide.s32 	%rd37, %r101, 4;
	add.s64 	%rd38, %rd2, %rd37;
	ld.global.nc.f32 	%f9, [%rd38];
	mad.lo.s32 	%r102, %r152, %r65, %r3;
	mad.lo.s32 	%r103, %r102, %r66, %r4;
	mul.wide.s32 	%rd39, %r103, 4;
	add.s64 	%rd40, %rd1, %rd39;
	st.global.f32 	[%rd40], %f9;
	add.s32 	%r104, %r100, %r131;
	mad.lo.s32 	%r105, %r104, %r68, %r4;
	mul.wide.s32 	%rd41, %r105, 4;
	add.s64 	%rd42, %rd2, %rd41;
	ld.global.nc.f32 	%f10, [%rd42];
	add.s32 	%r106, %r102, %r65;
	mad.lo.s32 	%r107, %r106, %r66, %r4;
	mul.wide.s32 	%rd43, %r107, 4;
	add.s64 	%rd44, %rd1, %rd43;
	st.global.f32 	[%rd44], %f10;
	add.s32 	%r108, %r104, %r131;
	mad.lo.s32 	%r109, %r108, %r68, %r4;
	mul.wide.s32 	%rd45, %r109, 4;
	add.s64 	%rd46, %rd2, %rd45;
	ld.global.nc.f32 	%f11, [%rd46];
	add.s32 	%r110, %r106, %r65;
	mad.lo.s32 	%r111, %r110, %r66, %r4;
	mul.wide.s32 	%rd47, %r111, 4;
	add.s64 	%rd48, %rd1, %rd47;
	st.global.f32 	[%rd48], %f11;
	add.s32 	%r112, %r108, %r131;
	mad.lo.s32 	%r113, %r112, %r68, %r4;
	mul.wide.s32 	%rd49, %r113, 4;
	add.s64 	%rd50, %rd2, %rd49;
	ld.global.nc.f32 	%f12, [%rd50];
	add.s32 	%r114, %r110, %r65;
	mad.lo.s32 	%r115, %r114, %r66, %r4;
	mul.wide.s32 	%rd51, %r115, 4;
	add.s64 	%rd52, %rd1, %rd51;
	st.global.f32 	[%rd52], %f12;
	add.s32 	%r152, %r152, 4;
$L__BB0_7:
	setp.eq.s32 	%p10, %r59, 0;
	@%p10 bra 	$L__BB0_12;
	setp.eq.s32 	%p11, %r59, 1;
	@%p11 bra 	$L__BB0_10;
	ld.param.u32 	%r132, [copyunpad_param_6];
	mad.lo.s32 	%r116, %r152, %r132, %r3;
	mad.lo.s32 	%r117, %r116, %r68, %r4;
	mul.wide.s32 	%rd53, %r117, 4;
	add.s64 	%rd54, %rd2, %rd53;
	ld.global.nc.f32 	%f13, [%rd54];
	mad.lo.s32 	%r118, %r152, %r65, %r3;
	mad.lo.s32 	%r119, %r118, %r66, %r4;
	mul.wide.s32 	%rd55, %r119, 4;
	add.s64 	%rd56, %rd1, %rd55;
	st.global.f32 	[%rd56], %f13;
	add.s32 	%r120, %r116, %r132;
	mad.lo.s32 	%r121, %r120, %r68, %r4;
	mul.wide.s32 	%rd57, %r121, 4;
	add.s64 	%rd58, %rd2, %rd57;
	ld.global.nc.f32 	%f14, [%rd58];
	add.s32 	%r122, %r118, %r65;
	mad.lo.s32 	%r123, %r122, %r66, %r4;
	mul.wide.s32 	%rd59, %r123, 4;
	add.s64 	%rd60, %rd1, %rd59;
	st.global.f32 	[%rd60], %f14;
	add.s32 	%r152, %r152, 2;
$L__BB0_10:
	and.b32  	%r124, %r64, 1;
	setp.eq.b32 	%p12, %r124, 1;
	not.pred 	%p13, %p12;
	@%p13 bra 	$L__BB0_12;
	ld.param.u32 	%r133, [copyunpad_param_6];
	mad.lo.s32 	%r125, %r152, %r133, %r3;
	mad.lo.s32 	%r126, %r125, %r68, %r4;
	mul.wide.s32 	%rd61, %r126, 4;
	add.s64 	%rd62, %rd2, %rd61;
	ld.global.nc.f32 	%f15, [%rd62];
	mad.lo.s32 	%r127, %r152, %r65, %r3;
	mad.lo.s32 	%r128, %r127, %r66, %r4;
	mul.wide.s32 	%rd63, %r128, 4;
	add.s64 	%rd64, %rd1, %rd63;
	st.global.f32 	[%rd64], %f15;
$L__BB0_12:
	ret;

}


// ===== COMPILED SASS (sm_100) =====

	.target	sm_100

	.elftype	@"ET_EXEC"


//--------------------- .note.nv.tkinfo           --------------------------
	.section	.note.nv.tkinfo,"",@"SHT_NOTE"
	.sectionflags	@"SHF_NOTE_NV_TKINFO"
	.tkinfo
        /*0018*/ 	.word	0x00000002
        /*0030*/ 	.string	""
        /*0030*/ 	.string	"ptxas"
        /*0030*/ 	.string	"Cuda compilation tools, release 13.0, V13.0.88"
        /*0030*/ 	.string	"Build cuda_13.0.r13.0/compiler.36424714_0"
        /*0030*/ 	.string	"-arch sm_100 -m 64 "



//--------------------- .note.nv.cuinfo           --------------------------
	.section	.note.nv.cuinfo,"",@"SHT_NOTE"
	.sectionflags	@"SHF_NOTE_NV_CUINFO"
        /*0018*/ 	.short	0x0002
        /*001a*/ 	.short	0x0064
        /*001c*/ 	.short	0x0082
	.zero		2


//--------------------- .nv.info                  --------------------------
	.section	.nv.info,"",@"SHT_CUDA_INFO"
	.align	4


	//----- nvinfo : EIATTR_REGCOUNT
	.align		4
        /*0000*/ 	.byte	0x04, 0x2f
        /*0002*/ 	.short	(.L_1 - .L_0)
	.align		4
.L_0:
        /*0004*/ 	.word	index@(copyunpad)
        /*0008*/ 	.word	0x00000028


	//----- nvinfo : EIATTR_FRAME_SIZE
	.align		4
.L_1:
        /*000c*/ 	.byte	0x04, 0x11
        /*000e*/ 	.short	(.L_3 - .L_2)
	.align		4
.L_2:
        /*0010*/ 	.word	index@(copyunpad)
        /*0014*/ 	.word	0x00000000


	//----- nvinfo : EIATTR_MIN_STACK_SIZE
	.align		4
.L_3:
        /*0018*/ 	.byte	0x04, 0x12
        /*001a*/ 	.short	(.L_5 - .L_4)
	.align		4
.L_4:
        /*001c*/ 	.word	index@(copyunpad)
        /*0020*/ 	.word	0x00000000
.L_5:


//--------------------- .nv.compat                --------------------------
	.section	.nv.compat,"",@"SHT_CUDA_COMPAT_INFO"
	.align	4
        /*0000*/ 	.byte	0x02, 0x09, 0x00, 0x00, 0x02, 0x02, 0x01, 0x00, 0x02, 0x05, 0x05, 0x00, 0x03, 0x07, 0x01, 0x01
        /*0010*/ 	.byte	0x02, 0x03, 0x00, 0x00, 0x02, 0x06, 0x01, 0x00, 0x04, 0x0b, 0x08, 0x00, 0x09, 0x00, 0x00, 0x00
        /*0020*/ 	.byte	0x00, 0x00, 0x00, 0x00


//--------------------- .nv.info.copyunpad        --------------------------
	.section	.nv.info.copyunpad,"",@"SHT_CUDA_INFO"
	.sectionflags	@""
	.align	4


	//----- nvinfo : EIATTR_CUDA_API_VERSION
	.align		4
        /*0000*/ 	.byte	0x04, 0x37
        /*0002*/ 	.short	(.L_7 - .L_6)
.L_6:
        /*0004*/ 	.word	0x00000082


	//----- nvinfo : EIATTR_KPARAM_INFO
	.align		4
.L_7:
        /*0008*/ 	.byte	0x04, 0x17
        /*000a*/ 	.short	(.L_9 - .L_8)
.L_8:
        /*000c*/ 	.word	0x00000000
        /*0010*/ 	.short	0x0007
        /*0012*/ 	.short	0x0028
        /*0014*/ 	.byte	0x00, 0xf0, 0x11, 0x00


	//----- nvinfo : EIATTR_KPARAM_INFO
	.align		4
.L_9:
        /*0018*/ 	.byte	0x04, 0x17
        /*001a*/ 	.short	(.L_11 - .L_10)
.L_10:
        /*001c*/ 	.word	0x00000000
        /*0020*/ 	.short	0x0006
        /*0022*/ 	.short	0x0024
        /*0024*/ 	.byte	0x00, 0xf0, 0x11, 0x00


	//----- nvinfo : EIATTR_KPARAM_INFO
	.align		4
.L_11:
        /*0028*/ 	.byte	0x04, 0x17
        /*002a*/ 	.short	(.L_13 - .L_12)
.L_12:
        /*002c*/ 	.word	0x00000000
        /*0030*/ 	.short	0x0005
        /*0032*/ 	.short	0x0020
        /*0034*/ 	.byte	0x00, 0xf0, 0x11, 0x00


	//----- nvinfo : EIATTR_KPARAM_INFO
	.align		4
.L_13:
        /*0038*/ 	.byte	0x04, 0x17
        /*003a*/ 	.short	(.L_15 - .L_14)
.L_14:
        /*003c*/ 	.word	0x00000000
        /*0040*/ 	.short	0x0004
        /*0042*/ 	.short	0x0018
        /*0044*/ 	.byte	0x00, 0xf5, 0x21, 0x00


	//----- nvinfo : EIATTR_KPARAM_INFO
	.align		4
.L_15:
        /*0048*/ 	.byte	0x04, 0x17
        /*004a*/ 	.short	(.L_17 - .L_16)
.L_16:
        /*004c*/ 	.word	0x00000000
        /*0050*/ 	.short	0x0003
        /*0052*/ 	.short	0x0010
        /*0054*/ 	.byte	0x00, 0xf0, 0x11, 0x00


	//----- nvinfo : EIATTR_KPARAM_INFO
	.align		4
.L_17:
        /*0058*/ 	.byte	0x04, 0x17
        /*005a*/ 	.short	(.L_19 - .L_18)
.L_18:
        /*005c*/ 	.word	0x00000000
        /*0060*/ 	.short	0x0002
        /*0062*/ 	.short	0x000c
        /*0064*/ 	.byte	0x00, 0xf0, 0x11, 0x00


	//----- nvinfo : EIATTR_KPARAM_INFO
	.align		4
.L_19:
        /*0068*/ 	.byte	0x04, 0x17
        /*006a*/ 	.short	(.L_21 - .L_20)
.L_20:
        /*006c*/ 	.word	0x00000000
        /*0070*/ 	.short	0x0001
        /*0072*/ 	.short	0x0008
        /*0074*/ 	.byte	0x00, 0xf0, 0x11, 0x00


	//----- nvinfo : EIATTR_KPARAM_INFO
	.align		4
.L_21:
        /*0078*/ 	.byte	0x04, 0x17
        /*007a*/ 	.short	(.L_23 - .L_22)
.L_22:
        /*007c*/ 	.word	0x00000000
        /*0080*/ 	.short	0x0000
        /*0082*/ 	.short	0x0000
        /*0084*/ 	.byte	0x00, 0xf5, 0x21, 0x00


	//----- nvinfo : EIATTR_SPARSE_MMA_MASK
	.align		4
.L_23:
        /*0088*/ 	.byte	0x03, 0x50
        /*008a*/ 	.short	0x0000


	//----- nvinfo : EIATTR_MAXREG_COUNT
	.align		4
        /*008c*/ 	.byte	0x03, 0x1b
        /*008e*/ 	.short	0x00ff


	//----- nvinfo : EIATTR_MERCURY_ISA_VERSION
	.align		4
        /*0090*/ 	.byte	0x03, 0x5f
        /*0092*/ 	.short	0x0101


	//----- nvinfo : EIATTR_VRC_CTA_INIT_COUNT
	.align		4
        /*0094*/ 	.byte	0x02, 0x4a
	.zero		1
	.zero		1


	//----- nvinfo : EIATTR_EXIT_INSTR_OFFSETS
	.align		4
        /*0098*/ 	.byte	0x04, 0x1c
        /*009a*/ 	.short	(.L_25 - .L_24)


	//   ....[0]....
.L_24:
        /*009c*/ 	.word	0x000000f0


	//   ....[1]....
        /*00a0*/ 	.word	0x000006f0


	//   ....[2]....
        /*00a4*/ 	.word	0x00000990


	//   ....[3]....
        /*00a8*/ 	.word	0x00000b30


	//   ....[4]....
        /*00ac*/ 	.word	0x00000c00


	//----- nvinfo : EIATTR_CBANK_PARAM_SIZE
	.align		4
.L_25:
        /*00b0*/ 	.byte	0x03, 0x19
        /*00b2*/ 	.short	0x002c


	//----- nvinfo : EIATTR_PARAM_CBANK
	.align		4
        /*00b4*/ 	.byte	0x04, 0x0a
        /*00b6*/ 	.short	(.L_27 - .L_26)
	.align		4
.L_26:
        /*00b8*/ 	.word	index@(.nv.constant0.copyunpad)
        /*00bc*/ 	.short	0x0380
        /*00be*/ 	.short	0x002c


	//----- nvinfo : EIATTR_SW_WAR
	.align		4
.L_27:
        /*00c0*/ 	.byte	0x04, 0x36
        /*00c2*/ 	.short	(.L_29 - .L_28)
.L_28:
        /*00c4*/ 	.word	0x00000008
.L_29:


//--------------------- .nv.callgraph             --------------------------
	.section	.nv.callgraph,"",@"SHT_CUDA_CALLGRAPH"
	.align	4
	.sectionentsize	8
	.align		4
        /*0000*/ 	.word	0x00000000
	.align		4
        /*0004*/ 	.word	0xffffffff
	.align		4
        /*0008*/ 	.word	0x00000000
	.align		4
        /*000c*/ 	.word	0xfffffffe
	.align		4
        /*0010*/ 	.word	0x00000000
	.align		4
        /*0014*/ 	.word	0xfffffffd
	.align		4
        /*0018*/ 	.word	0x00000000
	.align		4
        /*001c*/ 	.word	0xfffffffc


//--------------------- .text.copyunpad           --------------------------
	.section	.text.copyunpad,"ax",@progbits
	.align	128
        .global         copyunpad
        .type           copyunpad,@function
        .size           copyunpad,(.L_x_5 - copyunpad)
        .other          copyunpad,@"STO_CUDA_ENTRY STV_DEFAULT"
copyunpad:
.text.copyunpad:
[----:B------:R-:W-:Y:S01]  /*0000*/  LDC R1, c[0x0][0x37c] ;  /* 0x0000df00ff017b82 */ /* 0x000fe20000000800 */
[----:B------:R-:W0:Y:S07]  /*0010*/  S2R R3, SR_TID.X ;  /* 0x0000000000037919 */ /* 0x000e2e0000002100 */
[----:B------:R-:W1:Y:S01]  /*0020*/  S2UR UR4, SR_CTAID.Y ;  /* 0x00000000000479c3 */ /* 0x000e620000002600 */
[----:B------:R-:W1:Y:S01]  /*0030*/  LDCU UR5, c[0x0][0x364] ;  /* 0x00006c80ff0577ac */ /* 0x000e620008000800 */
[----:B------:R-:W2:Y:S01]  /*0040*/  S2R R14, SR_TID.Y ;  /* 0x00000000000e7919 */ /* 0x000ea20000002200 */
[----:B------:R-:W3:Y:S05]  /*0050*/  LDCU UR8, c[0x0][0x390] ;  /* 0x00007200ff0877ac */ /* 0x000eea0008000800 */
[----:B------:R-:W0:Y:S08]  /*0060*/  S2UR UR6, SR_CTAID.X ;  /* 0x00000000000679c3 */ /* 0x000e300000002500 */
[----:B------:R-:W0:Y:S08]  /*0070*/  LDC R0, c[0x0][0x360] ;  /* 0x0000d800ff007b82 */ /* 0x000e300000000800 */
[----:B------:R-:W4:Y:S01]  /*0080*/  LDC.64 R16, c[0x0][0x388] ;  /* 0x0000e200ff107b82 */ /* 0x000f220000000a00 */
[----:B-1----:R-:W-:-:S06]  /*0090*/  UIMAD UR4, UR4, UR5, URZ ;  /* 0x00000005040472a4 */ /* 0x002fcc000f8e02ff */
[----:B--2---:R-:W-:Y:S01]  /*00a0*/  IADD3 R2, PT, PT, R14, UR4, RZ ;  /* 0x000000040e027c10 */ /* 0x004fe2000fffe0ff */
[----:B0-----:R-:W-:-:S05]  /*00b0*/  IMAD R0, R0, UR6, R3 ;  /* 0x0000000600007c24 */ /* 0x001fca000f8e0203 */
[----:B---3--:R-:W-:-:S04]  /*00c0*/  ISETP.GE.AND P0, PT, R0, UR8, PT ;  /* 0x0000000800007c0c */ /* 0x008fc8000bf06270 */
[----:B----4-:R-:W-:-:S04]  /*00d0*/  ISETP.GE.OR P0, PT, R2, R17, P0 ;  /* 0x000000110200720c */ /* 0x010fc80000706670 */
[----:B------:R-:W-:-:S13]  /*00e0*/  ISETP.LT.OR P0, PT, R16, 0x1, P0 ;  /* 0x000000011000780c */ /* 0x000fda0000701670 */
[----:B------:R-:W-:Y:S05]  /*00f0*/  @P0 EXIT ;  /* 0x000000000000094d */ /* 0x000fea0003800000 */
[----:B------:R-:W-:Y:S01]  /*0100*/  ISETP.GE.U32.AND P0, PT, R16, 0x8, PT ;  /* 0x000000081000780c */ /* 0x000fe20003f06070 */
[----:B------:R-:W0:Y:S01]  /*0110*/  LDCU.64 UR6, c[0x0][0x358] ;  /* 0x00006b00ff0677ac */ /* 0x000e220008000a00 */
[----:B------:R-:W-:-:S11]  /*0120*/  HFMA2 R3, -RZ, RZ, 0, 0 ;  /* 0x00000000ff037431 */ /* 0x000fd600000001ff */
[----:B------:R-:W-:Y:S05]  /*0130*/  @!P0 BRA `(.L_x_0) ;  /* 0x0000000400688947 */ /* 0x000fea0003800000 */
[----:B------:R-:W1:Y:S01]  /*0140*/  LDC R3, c[0x0][0x3a4] ;  /* 0x0000e900ff037b82 */ /* 0x000e620000000800 */
[----:B------:R-:W2:Y:S01]  /*0150*/  LDCU UR5, c[0x0][0x3a8] ;  /* 0x00007500ff0577ac */ /* 0x000ea20008000800 */
[C---:B------:R-:W-:Y:S01]  /*0160*/  IADD3 R5, PT, PT, R17.reuse, UR4, R14 ;  /* 0x0000000411057c10 */ /* 0x040fe2000fffe00e */
[C-C-:B------:R-:W-:Y:S01]  /*0170*/  IMAD R9, R17.reuse, 0x3, R2.reuse ;  /* 0x0000000311097824 */ /* 0x140fe200078e0202 */
[CC--:B------:R-:W-:Y:S01]  /*0180*/  LEA R7, R17.reuse, R2.reuse, 0x1 ;  /* 0x0000000211077211 */ /* 0x0c0fe200078e08ff */
[C-C-:B------:R-:W-:Y:S01]  /*0190*/  IMAD R15, R17.reuse, 0x5, R2.reuse ;  /* 0x00000005110f7824 */ /* 0x140fe200078e0202 */
[C---:B------:R-:W-:Y:S01]  /*01a0*/  LEA R13, R17.reuse, R2, 0x2 ;  /* 0x00000002110d7211 */ /* 0x040fe200078e10ff */
[----:B------:R-:W-:Y:S01]  /*01b0*/  IMAD R19, R17, 0x6, R2 ;  /* 0x0000000611137824 */ /* 0x000fe200078e0202 */
[----:B------:R-:W-:Y:S01]  /*01c0*/  LOP3.LUT R30, R16, 0x7ffffff8, RZ, 0xc0, !PT ;  /* 0x7ffffff8101e7812 */ /* 0x000fe200078ec0ff */
[--C-:B------:R-:W-:Y:S02]  /*01d0*/  IMAD R12, R5, UR8, R0.reuse ;  /* 0x00000008050c7c24 */ /* 0x100fe4000f8e0200 */
[--C-:B------:R-:W-:Y:S01]  /*01e0*/  IMAD R5, R7, UR8, R0.reuse ;  /* 0x0000000807057c24 */ /* 0x100fe2000f8e0200 */
[----:B------:R-:W-:Y:S01]  /*01f0*/  IADD3 R30, PT, PT, -R30, RZ, RZ ;  /* 0x000000ff1e1e7210 */ /* 0x000fe20007ffe1ff */
[----:B------:R-:W-:-:S02]  /*0200*/  IMAD R6, R9, UR8, R0 ;  /* 0x0000000809067c24 */ /* 0x000fc4000f8e0200 */
[--C-:B------:R-:W-:Y:S02]  /*0210*/  IMAD R7, R13, UR8, R0.reuse ;  /* 0x000000080d077c24 */ /* 0x100fe4000f8e0200 */
[--C-:B------:R-:W-:Y:S02]  /*0220*/  IMAD R8, R15, UR8, R0.reuse ;  /* 0x000000080f087c24 */ /* 0x100fe4000f8e0200 */
[----:B------:R-:W-:Y:S02]  /*0230*/  IMAD R9, R19, UR8, R0 ;  /* 0x0000000813097c24 */ /* 0x000fe4000f8e0200 */
[----:B------:R-:W-:Y:S02]  /*0240*/  IMAD R21, R17, 0x7, R2 ;  /* 0x0000000711157824 */ /* 0x000fe400078e0202 */
[----:B------:R-:W-:Y:S01]  /*0250*/  IMAD R11, R2, UR8, R0 ;  /* 0x00000008020b7c24 */ /* 0x000fe2000f8e0200 */
[C---:B-1----:R-:W-:Y:S01]  /*0260*/  IADD3 R37, PT, PT, R3.reuse, UR4, R14 ;  /* 0x0000000403257c10 */ /* 0x042fe2000fffe00e */
[C-C-:B------:R-:W-:Y:S01]  /*0270*/  IMAD R15, R3.reuse, 0x3, R2.reuse ;  /* 0x00000003030f7824 */ /* 0x140fe200078e0202 */
[CC--:B------:R-:W-:Y:S01]  /*0280*/  LEA R13, R3.reuse, R2.reuse, 0x1 ;  /* 0x00000002030d7211 */ /* 0x0c0fe200078e08ff */
[C-C-:B------:R-:W-:Y:S01]  /*0290*/  IMAD R31, R3.reuse, 0x5, R2.reuse ;  /* 0x00000005031f7824 */ /* 0x140fe200078e0202 */
[C---:B------:R-:W-:Y:S01]  /*02a0*/  LEA R19, R3.reuse, R2, 0x2 ;  /* 0x0000000203137211 */ /* 0x040fe200078e10ff */
[----:B------:R-:W-:-:S02]  /*02b0*/  IMAD R33, R3, 0x6, R2 ;  /* 0x0000000603217824 */ /* 0x000fc400078e0202 */
[----:B------:R-:W-:Y:S02]  /*02c0*/  IMAD R35, R3, 0x7, R2 ;  /* 0x0000000703237824 */ /* 0x000fe400078e0202 */
[--C-:B--2---:R-:W-:Y:S02]  /*02d0*/  IMAD R14, R15, UR5, R0.reuse ;  /* 0x000000050f0e7c24 */ /* 0x104fe4000f8e0200 */
[--C-:B------:R-:W-:Y:S02]  /*02e0*/  IMAD R10, R21, UR8, R0.reuse ;  /* 0x00000008150a7c24 */ /* 0x100fe4000f8e0200 */
[--C-:B------:R-:W-:Y:S02]  /*02f0*/  IMAD R4, R2, UR5, R0.reuse ;  /* 0x0000000502047c24 */ /* 0x100fe4000f8e0200 */
[--C-:B------:R-:W-:Y:S02]  /*0300*/  IMAD R37, R37, UR5, R0.reuse ;  /* 0x0000000525257c24 */ /* 0x100fe4000f8e0200 */
[----:B------:R-:W-:-:S02]  /*0310*/  IMAD R13, R13, UR5, R0 ;  /* 0x000000050d0d7c24 */ /* 0x000fc4000f8e0200 */
[--C-:B------:R-:W-:Y:S02]  /*0320*/  IMAD R15, R19, UR5, R0.reuse ;  /* 0x00000005130f7c24 */ /* 0x100fe4000f8e0200 */
[--C-:B------:R-:W-:Y:S02]  /*0330*/  IMAD R31, R31, UR5, R0.reuse ;  /* 0x000000051f1f7c24 */ /* 0x100fe4000f8e0200 */
[--C-:B------:R-:W-:Y:S02]  /*0340*/  IMAD R33, R33, UR5, R0.reuse ;  /* 0x0000000521217c24 */ /* 0x100fe4000f8e0200 */
[----:B------:R-:W-:-:S07]  /*0350*/  IMAD R35, R35, UR5, R0 ;  /* 0x0000000523237c24 */ /* 0x000fce000f8e0200 */
.L_x_1:
[----:B-1----:R-:W1:Y:S02]  /*0360*/  LDC.64 R22, c[0x0][0x398] ;  /* 0x0000e600ff167b82 */ /* 0x002e640000000a00 */
[----:B-1----:R-:W-:-:S04]  /*0370*/  IMAD.WIDE R20, R4, 0x4, R22 ;  /* 0x0000000404147825 */ /* 0x002fc800078e0216 */
[--C-:B------:R-:W-:Y:S01]  /*0380*/  IMAD.WIDE R18, R37, 0x4, R22.reuse ;  /* 0x0000000425127825 */ /* 0x100fe200078e0216 */
[----:B0-----:R0:W2:Y:S04]  /*0390*/  LDG.E.CONSTANT R34, desc[UR6][R20.64] ;  /* 0x0000000614227981 */ /* 0x0010a8000c1e9900 */
[----:B------:R1:W3:Y:S01]  /*03a0*/  LDG.E.CONSTANT R32, desc[UR6][R18.64] ;  /* 0x0000000612207981 */ /* 0x0002e2000c1e9900 */
[----:B------:R-:W-:-:S04]  /*03b0*/  IMAD.WIDE R26, R13, 0x4, R22 ;  /* 0x000000040d1a7825 */ /* 0x000fc800078e0216 */
[--C-:B0-----:R-:W-:Y:S02]  /*03c0*/  IMAD.WIDE R20, R14, 0x4, R22.reuse ;  /* 0x000000040e147825 */ /* 0x101fe400078e0216 */
[----:B------:R-:W4:Y:S01]  /*03d0*/  LDG.E.CONSTANT R27, desc[UR6][R26.64] ;  /* 0x000000061a1b7981 */ /* 0x000f22000c1e9900 */
[----:B-1----:R-:W0:Y:S03]  /*03e0*/  LDC.64 R18, c[0x0][0x380] ;  /* 0x0000e000ff127b82 */ /* 0x002e260000000a00 */
[----:B------:R1:W5:Y:S02]  /*03f0*/  LDG.E.CONSTANT R36, desc[UR6][R20.64] ;  /* 0x0000000614247981 */ /* 0x000364000c1e9900 */
[----:B-1----:R-:W-:-:S06]  /*0400*/  IMAD.WIDE R20, R33, 0x4, R22 ;  /* 0x0000000421147825 */ /* 0x002fcc00078e0216 */
[----:B------:R-:W5:Y:S01]  /*0410*/  LDG.E.CONSTANT R21, desc[UR6][R20.64] ;  /* 0x0000000614157981 */ /* 0x000f62000c1e9900 */
[----:B0-----:R-:W-:-:S04]  /*0420*/  IMAD.WIDE R24, R11, 0x4, R18 ;  /* 0x000000040b187825 */ /* 0x001fc800078e0212 */
[----:B------:R-:W-:Y:S01]  /*0430*/  IMAD.WIDE R28, R12, 0x4, R18 ;  /* 0x000000040c1c7825 */ /* 0x000fe200078e0212 */
[----:B--2---:R0:W-:Y:S04]  /*0440*/  STG.E desc[UR6][R24.64], R34 ;  /* 0x0000002218007986 */ /* 0x0041e8000c101906 */
[----:B---3--:R1:W-:Y:S01]  /*0450*/  STG.E desc[UR6][R28.64], R32 ;  /* 0x000000201c007986 */ /* 0x0083e2000c101906 */
[----:B0-----:R-:W-:-:S04]  /*0460*/  IMAD.WIDE R24, R15, 0x4, R22 ;  /* 0x000000040f187825 */ /* 0x001fc800078e0216 */
[--C-:B-1----:R-:W-:Y:S01]  /*0470*/  IMAD.WIDE R28, R31, 0x4, R22.reuse ;  /* 0x000000041f1c7825 */ /* 0x102fe200078e0216 */
[----:B------:R0:W2:Y:S03]  /*0480*/  LDG.E.CONSTANT R34, desc[UR6][R24.64] ;  /* 0x0000000618227981 */ /* 0x0000a6000c1e9900 */
[----:B------:R-:W-:Y:S01]  /*0490*/  IMAD.WIDE R22, R35, 0x4, R22 ;  /* 0x0000000423167825 */ /* 0x000fe200078e0216 */
[----:B------:R1:W3:Y:S05]  /*04a0*/  LDG.E.CONSTANT R32, desc[UR6][R28.64] ;  /* 0x000000061c207981 */ /* 0x0002ea000c1e9900 */
[----:B------:R5:W3:Y:S01]  /*04b0*/  LDG.E.CONSTANT R22, desc[UR6][R22.64] ;  /* 0x0000000616167981 */ /* 0x000ae2000c1e9900 */
[----:B0-----:R-:W-:Y:S01]  /*04c0*/  IMAD.WIDE R24, R5, 0x4, R18 ;  /* 0x0000000405187825 */ /* 0x001fe200078e0212 */
[----:B------:R-:W-:-:S04]  /*04d0*/  IADD3 R30, PT, PT, R30, 0x8, RZ ;  /* 0x000000081e1e7810 */ /* 0x000fc80007ffe0ff */
[----:B----4-:R0:W-:Y:S01]  /*04e0*/  STG.E desc[UR6][R24.64], R27 ;  /* 0x0000001b18007986 */ /* 0x0101e2000c101906 */
[----:B-1----:R-:W-:Y:S01]  /*04f0*/  IMAD.WIDE R28, R7, 0x4, R18 ;  /* 0x00000004071c7825 */ /* 0x002fe200078e0212 */
[----:B------:R-:W-:-:S03]  /*0500*/  ISETP.NE.AND P0, PT, R30, RZ, PT ;  /* 0x000000ff1e00720c */ /* 0x000fc60003f05270 */
[----:B0-----:R-:W-:-:S04]  /*0510*/  IMAD.WIDE R26, R6, 0x4, R18 ;  /* 0x00000004061a7825 */ /* 0x001fc800078e0212 */
[----:B------:R-:W-:Y:S01]  /*0520*/  IMAD.WIDE R24, R8, 0x4, R18 ;  /* 0x0000000408187825 */ /* 0x000fe200078e0212 */
[----:B-----5:R-:W-:Y:S03]  /*0530*/  STG.E desc[UR6][R26.64], R36 ;  /* 0x000000241a007986 */ /* 0x020fe6000c101906 */
[----:B------:R-:W-:Y:S02]  /*0540*/  IMAD R23, R3, UR5, RZ ;  /* 0x0000000503177c24 */ /* 0x000fe4000f8e02ff */
[----:B------:R-:W-:-:S03]  /*0550*/  IMAD R20, R17, UR8, RZ ;  /* 0x0000000811147c24 */ /* 0x000fc6000f8e02ff */
[C---:B------:R-:W-:Y:S02]  /*0560*/  LEA R37, R23.reuse, R37, 0x3 ;  /* 0x0000002517257211 */ /* 0x040fe400078e18ff */
[C---:B------:R-:W-:Y:S02]  /*0570*/  LEA R13, R23.reuse, R13, 0x3 ;  /* 0x0000000d170d7211 */ /* 0x040fe400078e18ff */
[C---:B------:R-:W-:Y:S02]  /*0580*/  LEA R14, R23.reuse, R14, 0x3 ;  /* 0x0000000e170e7211 */ /* 0x040fe400078e18ff */
[C---:B------:R-:W-:Y:S02]  /*0590*/  LEA R15, R23.reuse, R15, 0x3 ;  /* 0x0000000f170f7211 */ /* 0x040fe400078e18ff */
[C---:B------:R-:W-:Y:S02]  /*05a0*/  LEA R31, R23.reuse, R31, 0x3 ;  /* 0x0000001f171f7211 */ /* 0x040fe400078e18ff */
[----:B------:R-:W-:-:S02]  /*05b0*/  LEA R33, R23, R33, 0x3 ;  /* 0x0000002117217211 */ /* 0x000fc400078e18ff */
[C---:B------:R-:W-:Y:S02]  /*05c0*/  LEA R35, R23.reuse, R35, 0x3 ;  /* 0x0000002317237211 */ /* 0x040fe400078e18ff */
[----:B------:R-:W-:Y:S02]  /*05d0*/  LEA R4, R23, R4, 0x3 ;  /* 0x0000000417047211 */ /* 0x000fe400078e18ff */
[C---:B------:R-:W-:Y:S02]  /*05e0*/  LEA R12, R20.reuse, R12, 0x3 ;  /* 0x0000000c140c7211 */ /* 0x040fe400078e18ff */
[C---:B------:R-:W-:Y:S02]  /*05f0*/  LEA R5, R20.reuse, R5, 0x3 ;  /* 0x0000000514057211 */ /* 0x040fe400078e18ff */
[C---:B------:R-:W-:Y:S02]  /*0600*/  LEA R6, R20.reuse, R6, 0x3 ;  /* 0x0000000614067211 */ /* 0x040fe400078e18ff */
[----:B------:R-:W-:-:S02]  /*0610*/  LEA R7, R20, R7, 0x3 ;  /* 0x0000000714077211 */ /* 0x000fc400078e18ff */
[C---:B------:R-:W-:Y:S02]  /*0620*/  LEA R8, R20.reuse, R8, 0x3 ;  /* 0x0000000814087211 */ /* 0x040fe400078e18ff */
[----:B------:R-:W-:Y:S01]  /*0630*/  LEA R11, R20, R11, 0x3 ;  /* 0x0000000b140b7211 */ /* 0x000fe200078e18ff */
[----:B--2---:R0:W-:Y:S04]  /*0640*/  STG.E desc[UR6][R28.64], R34 ;  /* 0x000000221c007986 */ /* 0x0041e8000c101906 */
[----:B---3--:R1:W-:Y:S01]  /*0650*/  STG.E desc[UR6][R24.64], R32 ;  /* 0x0000002018007986 */ /* 0x0083e2000c101906 */
[----:B0-----:R-:W-:-:S04]  /*0660*/  IMAD.WIDE R28, R9, 0x4, R18 ;  /* 0x00000004091c7825 */ /* 0x001fc800078e0212 */
[----:B------:R-:W-:Y:S01]  /*0670*/  IMAD.WIDE R18, R10, 0x4, R18 ;  /* 0x000000040a127825 */ /* 0x000fe200078e0212 */
[----:B------:R1:W-:Y:S01]  /*0680*/  STG.E desc[UR6][R28.64], R21 ;  /* 0x000000151c007986 */ /* 0x0003e2000c101906 */
[----:B------:R-:W-:-:S03]  /*0690*/  LEA R9, R20, R9, 0x3 ;  /* 0x0000000914097211 */ /* 0x000fc600078e18ff */
[----:B------:R1:W-:Y:S01]  /*06a0*/  STG.E desc[UR6][R18.64], R22 ;  /* 0x0000001612007986 */ /* 0x0003e2000c101906 */
[----:B------:R-:W-:Y:S01]  /*06b0*/  LEA R10, R20, R10, 0x3 ;  /* 0x0000000a140a7211 */ /* 0x000fe200078e18ff */
[----:B------:R-:W-:Y:S06]  /*06c0*/  @P0 BRA `(.L_x_1) ;  /* 0xfffffffc00240947 */ /* 0x000fec000383ffff */
[----:B------:R-:W-:-:S07]  /*06d0*/  LOP3.LUT R3, R16, 0x7ffffff8, RZ, 0xc0, !PT ;  /* 0x7ffffff810037812 */ /* 0x000fce00078ec0ff */
.L_x_0:
[----:B------:R-:W-:-:S13]  /*06e0*/  LOP3.LUT P0, R4, R16, 0x7, RZ, 0xc0, !PT ;  /* 0x0000000710047812 */ /* 0x000fda000780c0ff */
[----:B0-----:R-:W-:Y:S05]  /*06f0*/  @!P0 EXIT ;  /* 0x000000000000894d */ /* 0x001fea0003800000 */
[----:B------:R-:W-:Y:S02]  /*0700*/  ISETP.GE.U32.AND P0, PT, R4, 0x4, PT ;  /* 0x000000040400780c */ /* 0x000fe40003f06070 */
[----:B------:R-:W-:-:S04]  /*0710*/  LOP3.LUT R20, R16, 0x3, RZ, 0xc0, !PT ;  /* 0x0000000310147812 */ /* 0x000fc800078ec0ff */
[----:B------:R-:W-:-:S07]  /*0720*/  ISETP.NE.AND P1, PT, R20, RZ, PT ;  /* 0x000000ff1400720c */ /* 0x000fce0003f25270 */
[----:B------:R-:W-:Y:S06]  /*0730*/  @!P0 BRA `(.L_x_2) ;  /* 0x0000000000948947 */ /* 0x000fec0003800000 */
[----:B------:R-:W0:Y:S01]  /*0740*/  LDCU UR4, c[0x0][0x3a4] ;  /* 0x00007480ff0477ac */ /* 0x000e220008000800 */
[----:B------:R-:W2:Y:S01]  /*0750*/  LDC.64 R12, c[0x0][0x398] ;  /* 0x0000e600ff0c7b82 */ /* 0x000ea20000000a00 */
[----:B------:R-:W3:Y:S01]  /*0760*/  LDCU UR5, c[0x0][0x3a8] ;  /* 0x00007500ff0577ac */ /* 0x000ee20008000800 */
[----:B0-----:R-:W-:-:S04]  /*0770*/  IMAD R5, R3, UR4, R2 ;  /* 0x0000000403057c24 */ /* 0x001fc8000f8e0202 */
[C---:B---3--:R-:W-:Y:S01]  /*0780*/  IMAD R7, R5.reuse, UR5, R0 ;  /* 0x0000000505077c24 */ /* 0x048fe2000f8e0200 */
[----:B------:R-:W-:Y:S02]  /*0790*/  IADD3 R9, PT, PT, R5, UR4, RZ ;  /* 0x0000000405097c10 */ /* 0x000fe4000fffe0ff */
[----:B------:R-:W0:Y:S01]  /*07a0*/  LDC.64 R4, c[0x0][0x380] ;  /* 0x0000e000ff047b82 */ /* 0x000e220000000a00 */
[----:B--2---:R-:W-:Y:S01]  /*07b0*/  IMAD.WIDE R6, R7, 0x4, R12 ;  /* 0x0000000407067825 */ /* 0x004fe200078e020c */
[----:B------:R-:W-:-:S03]  /*07c0*/  IADD3 R11, PT, PT, R9, UR4, RZ ;  /* 0x00000004090b7c10 */ /* 0x000fc6000fffe0ff */
[--C-:B------:R-:W-:Y:S01]  /*07d0*/  IMAD R9, R9, UR5, R0.reuse ;  /* 0x0000000509097c24 */ /* 0x100fe2000f8e0200 */
[C---:B------:R-:W-:Y:S01]  /*07e0*/  IADD3 R15, PT, PT, R11.reuse, UR4, RZ ;  /* 0x000000040b0f7c10 */ /* 0x040fe2000fffe0ff */
[----:B------:R-:W-:Y:S02]  /*07f0*/  IMAD R11, R11, UR5, R0 ;  /* 0x000000050b0b7c24 */ /* 0x000fe4000f8e0200 */
[----:B------:R-:W-:-:S04]  /*0800*/  IMAD.WIDE R8, R9, 0x4, R12 ;  /* 0x0000000409087825 */ /* 0x000fc800078e020c */
[----:B------:R-:W-:Y:S01]  /*0810*/  IMAD R15, R15, UR5, R0 ;  /* 0x000000050f0f7c24 */ /* 0x000fe2000f8e0200 */
[----:B-1----:R-:W2:Y:S01]  /*0820*/  LDG.E.CONSTANT R21, desc[UR6][R8.64] ;  /* 0x0000000608157981 */ /* 0x002ea2000c1e9900 */
[----:B------:R-:W-:-:S04]  /*0830*/  IMAD.WIDE R10, R11, 0x4, R12 ;  /* 0x000000040b0a7825 */ /* 0x000fc800078e020c */
[----:B------:R-:W-:Y:S01]  /*0840*/  IMAD.WIDE R12, R15, 0x4, R12 ;  /* 0x000000040f0c7825 */ /* 0x000fe200078e020c */
[----:B------:R-:W3:Y:S04]  /*0850*/  LDG.E.CONSTANT R25, desc[UR6][R10.64] ;  /* 0x000000060a197981 */ /* 0x000ee8000c1e9900 */
[----:B------:R0:W4:Y:S04]  /*0860*/  LDG.E.CONSTANT R15, desc[UR6][R6.64] ;  /* 0x00000006060f7981 */ /* 0x000128000c1e9900 */
[----:B------:R-:W5:Y:S01]  /*0870*/  LDG.E.CONSTANT R13, desc[UR6][R12.64] ;  /* 0x000000060c0d7981 */ /* 0x000f62000c1e9900 */
[----:B------:R-:W-:-:S05]  /*0880*/  IMAD R14, R3, R17, R2 ;  /* 0x00000011030e7224 */ /* 0x000fca00078e0202 */
[----:B------:R-:W-:-:S04]  /*0890*/  IADD3 R18, PT, PT, R14, R17, RZ ;  /* 0x000000110e127210 */ /* 0x000fc80007ffe0ff */
[----:B------:R-:W-:Y:S01]  /*08a0*/  IADD3 R22, PT, PT, R18, R17, RZ ;  /* 0x0000001112167210 */ /* 0x000fe20007ffe0ff */
[----:B------:R-:W-:-:S03]  /*08b0*/  IMAD R19, R14, UR8, R0 ;  /* 0x000000080e137c24 */ /* 0x000fc6000f8e0200 */
[----:B------:R-:W-:Y:S01]  /*08c0*/  IADD3 R29, PT, PT, R22, R17, RZ ;  /* 0x00000011161d7210 */ /* 0x000fe20007ffe0ff */
[--C-:B------:R-:W-:Y:S02]  /*08d0*/  IMAD R23, R18, UR8, R0.reuse ;  /* 0x0000000812177c24 */ /* 0x100fe4000f8e0200 */
[--C-:B------:R-:W-:Y:S02]  /*08e0*/  IMAD R27, R22, UR8, R0.reuse ;  /* 0x00000008161b7c24 */ /* 0x100fe4000f8e0200 */
[----:B------:R-:W-:Y:S02]  /*08f0*/  IMAD R29, R29, UR8, R0 ;  /* 0x000000081d1d7c24 */ /* 0x000fe4000f8e0200 */
[----:B0-----:R-:W-:-:S04]  /*0900*/  IMAD.WIDE R6, R19, 0x4, R4 ;  /* 0x0000000413067825 */ /* 0x001fc800078e0204 */
[----:B------:R-:W-:-:S04]  /*0910*/  IMAD.WIDE R8, R23, 0x4, R4 ;  /* 0x0000000417087825 */ /* 0x000fc800078e0204 */
[----:B------:R-:W-:-:S04]  /*0920*/  IMAD.WIDE R10, R27, 0x4, R4 ;  /* 0x000000041b0a7825 */ /* 0x000fc800078e0204 */
[----:B------:R-:W-:Y:S01]  /*0930*/  IMAD.WIDE R4, R29, 0x4, R4 ;  /* 0x000000041d047825 */ /* 0x000fe200078e0204 */
[----:B------:R-:W-:Y:S01]  /*0940*/  IADD3 R3, PT, PT, R3, 0x4, RZ ;  /* 0x0000000403037810 */ /* 0x000fe20007ffe0ff */
[----:B----4-:R0:W-:Y:S04]  /*0950*/  STG.E desc[UR6][R6.64], R15 ;  /* 0x0000000f06007986 */ /* 0x0101e8000c101906 */
[----:B--2---:R0:W-:Y:S04]  /*0960*/  STG.E desc[UR6][R8.64], R21 ;  /* 0x0000001508007986 */ /* 0x0041e8000c101906 */
[----:B---3--:R0:W-:Y:S04]  /*0970*/  STG.E desc[UR6][R10.64], R25 ;  /* 0x000000190a007986 */ /* 0x0081e8000c101906 */
[----:B-----5:R0:W-:Y:S02]  /*0980*/  STG.E desc[UR6][R4.64], R13 ;  /* 0x0000000d04007986 */ /* 0x0201e4000c101906 */
.L_x_2:
[----:B------:R-:W-:Y:S05]  /*0990*/  @!P1 EXIT ;  /* 0x000000000000994d */ /* 0x000fea0003800000 */
[----:B------:R-:W-:Y:S02]  /*09a0*/  ISETP.NE.AND P0, PT, R20, 0x1, PT ;  /* 0x000000011400780c */ /* 0x000fe40003f05270 */
[----:B------:R-:W-:-:S04]  /*09b0*/  LOP3.LUT R16, R16, 0x1, RZ, 0xc0, !PT ;  /* 0x0000000110107812 */ /* 0x000fc800078ec0ff */
[----:B------:R-:W-:-:S07]  /*09c0*/  ISETP.NE.U32.AND P1, PT, R16, 0x1, PT ;  /* 0x000000011000780c */ /* 0x000fce0003f25070 */
[----:B------:R-:W-:Y:S06]  /*09d0*/  @!P0 BRA `(.L_x_3) ;  /* 0x0000000000548947 */ /* 0x000fec0003800000 */
[----:B------:R-:W2:Y:S01]  /*09e0*/  LDCU UR4, c[0x0][0x3a4] ;  /* 0x00007480ff0477ac */ /* 0x000ea20008000800 */
[----:B0-----:R-:W0:Y:S01]  /*09f0*/  LDC.64 R4, c[0x0][0x398] ;  /* 0x0000e600ff047b82 */ /* 0x001e220000000a00 */
[----:B------:R-:W3:Y:S01]  /*0a00*/  LDCU UR5, c[0x0][0x3a8] ;  /* 0x00007500ff0577ac */ /* 0x000ee20008000800 */
[----:B--2---:R-:W-:-:S05]  /*0a10*/  IMAD R7, R3, UR4, R2 ;  /* 0x0000000403077c24 */ /* 0x004fca000f8e0202 */
[C---:B------:R-:W-:Y:S01]  /*0a20*/  IADD3 R9, PT, PT, R7.reuse, UR4, RZ ;  /* 0x0000000407097c10 */ /* 0x040fe2000fffe0ff */
[----:B---3--:R-:W-:-:S04]  /*0a30*/  IMAD R7, R7, UR5, R0 ;  /* 0x0000000507077c24 */ /* 0x008fc8000f8e0200 */
[----:B------:R-:W-:Y:S02]  /*0a40*/  IMAD R9, R9, UR5, R0 ;  /* 0x0000000509097c24 */ /* 0x000fe4000f8e0200 */
[----:B0-----:R-:W-:-:S04]  /*0a50*/  IMAD.WIDE R6, R7, 0x4, R4 ;  /* 0x0000000407067825 */ /* 0x001fc800078e0204 */
[----:B------:R-:W-:Y:S02]  /*0a60*/  IMAD.WIDE R10, R9, 0x4, R4 ;  /* 0x00000004090a7825 */ /* 0x000fe400078e0204 */
[----:B------:R-:W2:Y:S01]  /*0a70*/  LDG.E.CONSTANT R7, desc[UR6][R6.64] ;  /* 0x0000000606077981 */ /* 0x000ea2000c1e9900 */
[----:B------:R-:W0:Y:S03]  /*0a80*/  LDC.64 R4, c[0x0][0x380] ;  /* 0x0000e000ff047b82 */ /* 0x000e260000000a00 */
[----:B------:R-:W3:Y:S01]  /*0a90*/  LDG.E.CONSTANT R11, desc[UR6][R10.64] ;  /* 0x000000060a0b7981 */ /* 0x000ee2000c1e9900 */
[C---:B------:R-:W-:Y:S01]  /*0aa0*/  IMAD R8, R3.reuse, R17, R2 ;  /* 0x0000001103087224 */ /* 0x040fe200078e0202 */
[----:B------:R-:W-:-:S03]  /*0ab0*/  IADD3 R3, PT, PT, R3, 0x2, RZ ;  /* 0x0000000203037810 */ /* 0x000fc60007ffe0ff */
[C---:B------:R-:W-:Y:S01]  /*0ac0*/  IMAD R9, R8.reuse, UR8, R0 ;  /* 0x0000000808097c24 */ /* 0x040fe2000f8e0200 */
[----:B------:R-:W-:-:S05]  /*0ad0*/  IADD3 R13, PT, PT, R8, R17, RZ ;  /* 0x00000011080d7210 */ /* 0x000fca0007ffe0ff */
[----:B------:R-:W-:Y:S02]  /*0ae0*/  IMAD R13, R13, UR8, R0 ;  /* 0x000000080d0d7c24 */ /* 0x000fe4000f8e0200 */
[----:B0-----:R-:W-:-:S04]  /*0af0*/  IMAD.WIDE R8, R9, 0x4, R4 ;  /* 0x0000000409087825 */ /* 0x001fc800078e0204 */
[----:B------:R-:W-:Y:S01]  /*0b00*/  IMAD.WIDE R4, R13, 0x4, R4 ;  /* 0x000000040d047825 */ /* 0x000fe200078e0204 */
[----:B--2---:R2:W-:Y:S04]  /*0b10*/  STG.E desc[UR6][R8.64], R7 ;  /* 0x0000000708007986 */ /* 0x0045e8000c101906 */
[----:B---3--:R2:W-:Y:S02]  /*0b20*/  STG.E desc[UR6][R4.64], R11 ;  /* 0x0000000b04007986 */ /* 0x0085e4000c101906 */
.L_x_3:
[----:B------:R-:W-:Y:S05]  /*0b30*/  @P1 EXIT ;  /* 0x000000000000194d */ /* 0x000fea0003800000 */
[----:B------:R-:W3:Y:S01]  /*0b40*/  LDCU UR4, c[0x0][0x3a4] ;  /* 0x00007480ff0477ac */ /* 0x000ee20008000800 */
[----:B0-2---:R-:W0:Y:S01]  /*0b50*/  LDC.64 R4, c[0x0][0x398] ;  /* 0x0000e600ff047b82 */ /* 0x005e220000000a00 */
[----:B------:R-:W2:Y:S01]  /*0b60*/  LDCU UR5, c[0x0][0x3a8] ;  /* 0x00007500ff0577ac */ /* 0x000ea20008000800 */
[----:B---3--:R-:W-:-:S04]  /*0b70*/  IMAD R7, R3, UR4, R2 ;  /* 0x0000000403077c24 */ /* 0x008fc8000f8e0202 */
[----:B--2---:R-:W-:-:S04]  /*0b80*/  IMAD R7, R7, UR5, R0 ;  /* 0x0000000507077c24 */ /* 0x004fc8000f8e0200 */
[----:B0-----:R-:W-:Y:S02]  /*0b90*/  IMAD.WIDE R4, R7, 0x4, R4 ;  /* 0x0000000407047825 */ /* 0x001fe400078e0204 */
[----:B------:R-:W0:Y:S04]  /*0ba0*/  LDC.64 R6, c[0x0][0x380] ;  /* 0x0000e000ff067b82 */ /* 0x000e280000000a00 */
[----:B------:R-:W2:Y:S01]  /*0bb0*/  LDG.E.CONSTANT R5, desc[UR6][R4.64] ;  /* 0x0000000604057981 */ /* 0x000ea2000c1e9900 */
[----:B------:R-:W-:-:S04]  /*0bc0*/  IMAD R3, R3, R17, R2 ;  /* 0x0000001103037224 */ /* 0x000fc800078e0202 */
[----:B------:R-:W-:-:S04]  /*0bd0*/  IMAD R3, R3, UR8, R0 ;  /* 0x0000000803037c24 */ /* 0x000fc8000f8e0200 */
[----:B0-----:R-:W-:-:S05]  /*0be0*/  IMAD.WIDE R2, R3, 0x4, R6 ;  /* 0x0000000403027825 */ /* 0x001fca00078e0206 */
[----:B--2---:R-:W-:Y:S01]  /*0bf0*/  STG.E desc[UR6][R2.64], R5 ;  /* 0x0000000502007986 */ /* 0x004fe2000c101906 */
[----:B------:R-:W-:Y:S05]  /*0c00*/  EXIT ;  /* 0x000000000000794d */ /* 0x000fea0003800000 */
.L_x_4:
[----:B------:R-:W-:-:S00]  /*0c10*/  BRA `(.L_x_4) ;  /* 0xfffffffc00fc7947 */ /* 0x000fc0000383ffff */
[----:B------:R-:W-:-:S00]  /*0c20*/  NOP ;  /* 0x0000000000007918 */ /* 0x000fc00000000000 */
        /* <DEDUP_REMOVED lines=13> */
.L_x_5:


//--------------------- .nv.shared.reserved.0     --------------------------
	.section	.nv.shared.reserved.0,"aw",@nobits
	.weak		__nv_reservedSMEM_offset_0_alias
	.size		__nv_reservedSMEM_offset_0_alias, 0, 64
	.other		__nv_reservedSMEM_offset_0_alias,@"STO_CUDA_RESERVED_SHARED STV_DEFAULT"
__nv_reservedSMEM_offset_0_alias:
	.zero		0
	.zero		64


//--------------------- .nv.constant0.copyunpad   --------------------------
	.section	.nv.constant0.copyunpad,"a",@progbits
	.sectionflags	@""
	.align	4
.nv.constant0.copyunpad:
	.zero		940


//--------------------- SYMBOLS --------------------------

	.type		.nv.reservedSmem.offset0,@object
	.size		.nv.reservedSmem.offset0,0x4
